//
// Generated by NVIDIA NVVM Compiler
//
// Compiler Build ID: CL-36424714
// Cuda compilation tools, release 13.0, V13.0.88
// Based on NVVM 20.0.0
//

.version 9.0
.target sm_100
.address_size 64

	// .globl	_Z8kernel_APfiii
.global .align 4 .b8 __cudart_i2opi_f[24] = {65, 144, 67, 60, 153, 149, 98, 219, 192, 221, 52, 245, 209, 87, 39, 252, 41, 21, 68, 78, 110, 131, 249, 162};

.visible .entry _Z8kernel_APfiii(
	.param .u64 .ptr .align 1 _Z8kernel_APfiii_param_0,
	.param .u32 _Z8kernel_APfiii_param_1,
	.param .u32 _Z8kernel_APfiii_param_2,
	.param .u32 _Z8kernel_APfiii_param_3
)
{
	.local .align 4 .b8 	__local_depot0[28];
	.reg .b64 	%SP;
	.reg .b64 	%SPL;
	.reg .pred 	%p<33>;
	.reg .b32 	%r<87>;
	.reg .b32 	%f<164>;
	.reg .b64 	%rd<25>;
	.reg .b64 	%fd<3>;

	mov.u64 	%SPL, __local_depot0;
	ld.param.u64 	%rd10, [_Z8kernel_APfiii_param_0];
	ld.param.u32 	%r24, [_Z8kernel_APfiii_param_1];
	ld.param.u32 	%r23, [_Z8kernel_APfiii_param_3];
	cvta.to.global.u64 	%rd11, %rd10;
	add.u64 	%rd1, %SPL, 0;
	mov.u32 	%r25, %tid.x;
	mov.u32 	%r26, %ctaid.y;
	mov.u32 	%r27, %ntid.y;
	mov.u32 	%r28, %tid.y;
	mad.lo.s32 	%r29, %r26, %r27, %r28;
	mov.u32 	%r30, %ctaid.x;
	mov.u32 	%r31, %ntid.x;
	mad.lo.s32 	%r32, %r30, %r31, %r25;
	mad.lo.s32 	%r33, %r24, %r29, %r32;
	mul.wide.s32 	%rd13, %r33, 4;
	add.s64 	%rd2, %rd11, %rd13;
	ld.global.f32 	%f163, [%rd2];
	and.b32  	%r34, %r25, 1;
	setp.eq.b32 	%p1, %r34, 1;
	not.pred 	%p2, %p1;
	@%p2 bra 	$L__BB0_8;
	setp.lt.s32 	%p3, %r23, 1;
	@%p3 bra 	$L__BB0_19;
	and.b32  	%r1, %r23, 3;
	setp.lt.u32 	%p4, %r23, 4;
	@%p4 bra 	$L__BB0_5;
	and.b32  	%r2, %r23, 2147483644;
	mov.b32 	%r80, 0;
$L__BB0_4:
	setp.lt.f32 	%p5, %f163, 0f00800000;
	mul.f32 	%f17, %f163, 0f4B000000;
	selp.f32 	%f18, %f17, %f163, %p5;
	selp.f32 	%f19, 0fC1B80000, 0f00000000, %p5;
	mov.b32 	%r36, %f18;
	add.s32 	%r37, %r36, -1059760811;
	and.b32  	%r38, %r37, -8388608;
	sub.s32 	%r39, %r36, %r38;
	mov.b32 	%f20, %r39;
	cvt.rn.f32.s32 	%f21, %r38;
	fma.rn.f32 	%f22, %f21, 0f34000000, %f19;
	add.f32 	%f23, %f20, 0fBF800000;
	fma.rn.f32 	%f24, %f23, 0fBE055027, 0f3E1039F6;
	fma.rn.f32 	%f25, %f24, %f23, 0fBDF8CDCC;
	fma.rn.f32 	%f26, %f25, %f23, 0f3E0F2955;
	fma.rn.f32 	%f27, %f26, %f23, 0fBE2AD8B9;
	fma.rn.f32 	%f28, %f27, %f23, 0f3E4CED0B;
	fma.rn.f32 	%f29, %f28, %f23, 0fBE7FFF22;
	fma.rn.f32 	%f30, %f29, %f23, 0f3EAAAA78;
	fma.rn.f32 	%f31, %f30, %f23, 0fBF000000;
	mul.f32 	%f32, %f23, %f31;
	fma.rn.f32 	%f33, %f32, %f23, %f23;
	fma.rn.f32 	%f34, %f22, 0f3F317218, %f33;
	setp.gt.u32 	%p6, %r36, 2139095039;
	fma.rn.f32 	%f35, %f18, 0f7F800000, 0f7F800000;
	selp.f32 	%f36, %f35, %f34, %p6;
	setp.eq.f32 	%p7, %f18, 0f00000000;
	add.f32 	%f37, %f36, 0f3F800000;
	selp.f32 	%f38, 0fFF800000, %f37, %p7;
	sqrt.rn.f32 	%f39, %f38;
	add.f32 	%f40, %f163, %f39;
	setp.lt.f32 	%p8, %f40, 0f00800000;
	mul.f32 	%f41, %f40, 0f4B000000;
	selp.f32 	%f42, %f41, %f40, %p8;
	selp.f32 	%f43, 0fC1B80000, 0f00000000, %p8;
	mov.b32 	%r40, %f42;
	add.s32 	%r41, %r40, -1059760811;
	and.b32  	%r42, %r41, -8388608;
	sub.s32 	%r43, %r40, %r42;
	mov.b32 	%f44, %r43;
	cvt.rn.f32.s32 	%f45, %r42;
	fma.rn.f32 	%f46, %f45, 0f34000000, %f43;
	add.f32 	%f47, %f44, 0fBF800000;
	fma.rn.f32 	%f48, %f47, 0fBE055027, 0f3E1039F6;
	fma.rn.f32 	%f49, %f48, %f47, 0fBDF8CDCC;
	fma.rn.f32 	%f50, %f49, %f47, 0f3E0F2955;
	fma.rn.f32 	%f51, %f50, %f47, 0fBE2AD8B9;
	fma.rn.f32 	%f52, %f51, %f47, 0f3E4CED0B;
	fma.rn.f32 	%f53, %f52, %f47, 0fBE7FFF22;
	fma.rn.f32 	%f54, %f53, %f47, 0f3EAAAA78;
	fma.rn.f32 	%f55, %f54, %f47, 0fBF000000;
	mul.f32 	%f56, %f47, %f55;
	fma.rn.f32 	%f57, %f56, %f47, %f47;
	fma.rn.f32 	%f58, %f46, 0f3F317218, %f57;
	setp.gt.u32 	%p9, %r40, 2139095039;
	fma.rn.f32 	%f59, %f42, 0f7F800000, 0f7F800000;
	selp.f32 	%f60, %f59, %f58, %p9;
	setp.eq.f32 	%p10, %f42, 0f00000000;
	add.f32 	%f61, %f60, 0f3F800000;
	selp.f32 	%f62, 0fFF800000, %f61, %p10;
	sqrt.rn.f32 	%f63, %f62;
	add.f32 	%f64, %f40, %f63;
	setp.lt.f32 	%p11, %f64, 0f00800000;
	mul.f32 	%f65, %f64, 0f4B000000;
	selp.f32 	%f66, %f65, %f64, %p11;
	selp.f32 	%f67, 0fC1B80000, 0f00000000, %p11;
	mov.b32 	%r44, %f66;
	add.s32 	%r45, %r44, -1059760811;
	and.b32  	%r46, %r45, -8388608;
	sub.s32 	%r47, %r44, %r46;
	mov.b32 	%f68, %r47;
	cvt.rn.f32.s32 	%f69, %r46;
	fma.rn.f32 	%f70, %f69, 0f34000000, %f67;
	add.f32 	%f71, %f68, 0fBF800000;
	fma.rn.f32 	%f72, %f71, 0fBE055027, 0f3E1039F6;
	fma.rn.f32 	%f73, %f72, %f71, 0fBDF8CDCC;
	fma.rn.f32 	%f74, %f73, %f71, 0f3E0F2955;
	fma.rn.f32 	%f75, %f74, %f71, 0fBE2AD8B9;
	fma.rn.f32 	%f76, %f75, %f71, 0f3E4CED0B;
	fma.rn.f32 	%f77, %f76, %f71, 0fBE7FFF22;
	fma.rn.f32 	%f78, %f77, %f71, 0f3EAAAA78;
	fma.rn.f32 	%f79, %f78, %f71, 0fBF000000;
	mul.f32 	%f80, %f71, %f79;
	fma.rn.f32 	%f81, %f80, %f71, %f71;
	fma.rn.f32 	%f82, %f70, 0f3F317218, %f81;
	setp.gt.u32 	%p12, %r44, 2139095039;
	fma.rn.f32 	%f83, %f66, 0f7F800000, 0f7F800000;
	selp.f32 	%f84, %f83, %f82, %p12;
	setp.eq.f32 	%p13, %f66, 0f00000000;
	add.f32 	%f85, %f84, 0f3F800000;
	selp.f32 	%f86, 0fFF800000, %f85, %p13;
	sqrt.rn.f32 	%f87, %f86;
	add.f32 	%f88, %f64, %f87;
	setp.lt.f32 	%p14, %f88, 0f00800000;
	mul.f32 	%f89, %f88, 0f4B000000;
	selp.f32 	%f90, %f89, %f88, %p14;
	selp.f32 	%f91, 0fC1B80000, 0f00000000, %p14;
	mov.b32 	%r48, %f90;
	add.s32 	%r49, %r48, -1059760811;
	and.b32  	%r50, %r49, -8388608;
	sub.s32 	%r51, %r48, %r50;
	mov.b32 	%f92, %r51;
	cvt.rn.f32.s32 	%f93, %r50;
	fma.rn.f32 	%f94, %f93, 0f34000000, %f91;
	add.f32 	%f95, %f92, 0fBF800000;
	fma.rn.f32 	%f96, %f95, 0fBE055027, 0f3E1039F6;
	fma.rn.f32 	%f97, %f96, %f95, 0fBDF8CDCC;
	fma.rn.f32 	%f98, %f97, %f95, 0f3E0F2955;
	fma.rn.f32 	%f99, %f98, %f95, 0fBE2AD8B9;
	fma.rn.f32 	%f100, %f99, %f95, 0f3E4CED0B;
	fma.rn.f32 	%f101, %f100, %f95, 0fBE7FFF22;
	fma.rn.f32 	%f102, %f101, %f95, 0f3EAAAA78;
	fma.rn.f32 	%f103, %f102, %f95, 0fBF000000;
	mul.f32 	%f104, %f95, %f103;
	fma.rn.f32 	%f105, %f104, %f95, %f95;
	fma.rn.f32 	%f106, %f94, 0f3F317218, %f105;
	setp.gt.u32 	%p15, %r48, 2139095039;
	fma.rn.f32 	%f107, %f90, 0f7F800000, 0f7F800000;
	selp.f32 	%f108, %f107, %f106, %p15;
	setp.eq.f32 	%p16, %f90, 0f00000000;
	add.f32 	%f109, %f108, 0f3F800000;
	selp.f32 	%f110, 0fFF800000, %f109, %p16;
	sqrt.rn.f32 	%f111, %f110;
	add.f32 	%f163, %f88, %f111;
	add.s32 	%r80, %r80, 4;
	setp.eq.s32 	%p17, %r80, %r2;
	@%p17 bra 	$L__BB0_5;
	bra.uni 	$L__BB0_4;
$L__BB0_5:
	setp.eq.s32 	%p18, %r1, 0;
	@%p18 bra 	$L__BB0_19;
	mov.b32 	%r86, 0;
$L__BB0_7:
	.pragma "nounroll";
	setp.lt.f32 	%p19, %f163, 0f00800000;
	mul.f32 	%f112, %f163, 0f4B000000;
	selp.f32 	%f113, %f112, %f163, %p19;
	selp.f32 	%f114, 0fC1B80000, 0f00000000, %p19;
	mov.b32 	%r53, %f113;
	add.s32 	%r54, %r53, -1059760811;
	and.b32  	%r55, %r54, -8388608;
	sub.s32 	%r56, %r53, %r55;
	mov.b32 	%f115, %r56;
	cvt.rn.f32.s32 	%f116, %r55;
	fma.rn.f32 	%f117, %f116, 0f34000000, %f114;
	add.f32 	%f118, %f115, 0fBF800000;
	fma.rn.f32 	%f119, %f118, 0fBE055027, 0f3E1039F6;
	fma.rn.f32 	%f120, %f119, %f118, 0fBDF8CDCC;
	fma.rn.f32 	%f121, %f120, %f118, 0f3E0F2955;
	fma.rn.f32 	%f122, %f121, %f118, 0fBE2AD8B9;
	fma.rn.f32 	%f123, %f122, %f118, 0f3E4CED0B;
	fma.rn.f32 	%f124, %f123, %f118, 0fBE7FFF22;
	fma.rn.f32 	%f125, %f124, %f118, 0f3EAAAA78;
	fma.rn.f32 	%f126, %f125, %f118, 0fBF000000;
	mul.f32 	%f127, %f118, %f126;
	fma.rn.f32 	%f128, %f127, %f118, %f118;
	fma.rn.f32 	%f129, %f117, 0f3F317218, %f128;
	setp.gt.u32 	%p20, %r53, 2139095039;
	fma.rn.f32 	%f130, %f113, 0f7F800000, 0f7F800000;
	selp.f32 	%f131, %f130, %f129, %p20;
	setp.eq.f32 	%p21, %f113, 0f00000000;
	add.f32 	%f132, %f131, 0f3F800000;
	selp.f32 	%f133, 0fFF800000, %f132, %p21;
	sqrt.rn.f32 	%f134, %f133;
	add.f32 	%f163, %f163, %f134;
	add.s32 	%r86, %r86, 1;
	setp.ne.s32 	%p22, %r86, %r1;
	@%p22 bra 	$L__BB0_7;
	bra.uni 	$L__BB0_19;
$L__BB0_8:
	setp.lt.s32 	%p23, %r23, 1;
	@%p23 bra 	$L__BB0_19;
	mov.b32 	%r81, 0;
	mov.u64 	%rd14, __cudart_i2opi_f;
$L__BB0_10:
	mul.f32 	%f135, %f163, 0f3F22F983;
	cvt.rni.s32.f32 	%r85, %f135;
	cvt.rn.f32.s32 	%f136, %r85;
	fma.rn.f32 	%f137, %f136, 0fBFC90FDA, %f163;
	fma.rn.f32 	%f138, %f136, 0fB3A22168, %f137;
	fma.rn.f32 	%f159, %f136, 0fA7C234C5, %f138;
	abs.f32 	%f6, %f163;
	setp.ltu.f32 	%p24, %f6, 0f47CE4780;
	@%p24 bra 	$L__BB0_18;
	setp.neu.f32 	%p25, %f6, 0f7F800000;
	@%p25 bra 	$L__BB0_13;
	mov.f32 	%f141, 0f00000000;
	mul.rn.f32 	%f159, %f163, %f141;
	mov.b32 	%r85, 0;
	bra.uni 	$L__BB0_18;
$L__BB0_13:
	mov.b32 	%r7, %f163;
	shl.b32 	%r59, %r7, 8;
	or.b32  	%r8, %r59, -2147483648;
	mov.b64 	%rd24, 0;
	mov.b32 	%r82, 0;
	mov.u64 	%rd22, %rd14;
	mov.u64 	%rd23, %rd1;
$L__BB0_14:
	.pragma "nounroll";
	ld.global.nc.u32 	%r60, [%rd22];
	mad.wide.u32 	%rd16, %r60, %r8, %rd24;
	shr.u64 	%rd24, %rd16, 32;
	st.local.u32 	[%rd23], %rd16;
	add.s32 	%r82, %r82, 1;
	add.s64 	%rd23, %rd23, 4;
	add.s64 	%rd22, %rd22, 4;
	setp.ne.s32 	%p26, %r82, 6;
	@%p26 bra 	$L__BB0_14;
	shr.u32 	%r61, %r7, 23;
	st.local.u32 	[%rd1+24], %rd24;
	and.b32  	%r11, %r61, 31;
	and.b32  	%r62, %r61, 224;
	add.s32 	%r63, %r62, -128;
	shr.u32 	%r64, %r63, 5;
	mul.wide.u32 	%rd17, %r64, 4;
	sub.s64 	%rd9, %rd1, %rd17;
	ld.local.u32 	%r83, [%rd9+24];
	ld.local.u32 	%r84, [%rd9+20];
	setp.eq.s32 	%p27, %r11, 0;
	@%p27 bra 	$L__BB0_17;
	shf.l.wrap.b32 	%r83, %r84, %r83, %r11;
	ld.local.u32 	%r65, [%rd9+16];
	shf.l.wrap.b32 	%r84, %r65, %r84, %r11;
$L__BB0_17:
	shr.u32 	%r66, %r83, 30;
	shf.l.wrap.b32 	%r67, %r84, %r83, 2;
	shl.b32 	%r68, %r84, 2;
	shr.u32 	%r69, %r67, 31;
	add.s32 	%r70, %r69, %r66;
	neg.s32 	%r71, %r70;
	setp.lt.s32 	%p28, %r7, 0;
	selp.b32 	%r85, %r71, %r70, %p28;
	xor.b32  	%r72, %r67, %r7;
	shr.s32 	%r73, %r67, 31;
	xor.b32  	%r74, %r73, %r67;
	xor.b32  	%r75, %r73, %r68;
	cvt.u64.u32 	%rd18, %r74;
	shl.b64 	%rd19, %rd18, 32;
	cvt.u64.u32 	%rd20, %r75;
	or.b64  	%rd21, %rd19, %rd20;
	cvt.rn.f64.s64 	%fd1, %rd21;
	mul.f64 	%fd2, %fd1, 0d3BF921FB54442D19;
	cvt.rn.f32.f64 	%f139, %fd2;
	neg.f32 	%f140, %f139;
	setp.lt.s32 	%p29, %r72, 0;
	selp.f32 	%f159, %f140, %f139, %p29;
$L__BB0_18:
	add.s32 	%r77, %r85, 1;
	mul.rn.f32 	%f142, %f159, %f159;
	and.b32  	%r78, %r85, 1;
	setp.eq.b32 	%p30, %r78, 1;
	selp.f32 	%f143, %f159, 0f3F800000, %p30;
	fma.rn.f32 	%f144, %f142, %f143, 0f00000000;
	fma.rn.f32 	%f145, %f142, 0f37CBAC00, 0fBAB607ED;
	selp.f32 	%f146, 0fB94D4153, %f145, %p30;
	selp.f32 	%f147, 0f3C0885E4, 0f3D2AAABB, %p30;
	fma.rn.f32 	%f148, %f146, %f142, %f147;
	selp.f32 	%f149, 0fBE2AAAA8, 0fBEFFFFFF, %p30;
	fma.rn.f32 	%f150, %f148, %f142, %f149;
	fma.rn.f32 	%f151, %f150, %f144, %f143;
	and.b32  	%r79, %r77, 2;
	setp.eq.s32 	%p31, %r79, 0;
	mov.f32 	%f152, 0f00000000;
	sub.f32 	%f153, %f152, %f151;
	selp.f32 	%f154, %f151, %f153, %p31;
	add.f32 	%f155, %f154, 0f3F800000;
	sqrt.rn.f32 	%f156, %f155;
	add.f32 	%f163, %f163, %f156;
	add.s32 	%r81, %r81, 1;
	setp.eq.s32 	%p32, %r81, %r23;
	@%p32 bra 	$L__BB0_19;
	bra.uni 	$L__BB0_10;
$L__BB0_19:
	st.global.f32 	[%rd2], %f163;
	ret;

}


// ===== COMPILED SASS (sm_100) =====

	.target	sm_100

	.elftype	@"ET_EXEC"


//--------------------- .note.nv.tkinfo           --------------------------
	.section	.note.nv.tkinfo,"",@"SHT_NOTE"
	.sectionflags	@"SHF_NOTE_NV_TKINFO"
	.tkinfo
        /*0018*/ 	.word	0x00000002
        /*0030*/ 	.string	""
        /*0030*/ 	.string	"ptxas"
        /*0030*/ 	.string	"Cuda compilation tools, release 13.0, V13.0.88"
        /*0030*/ 	.string	"Build cuda_13.0.r13.0/compiler.36424714_0"
        /*0030*/ 	.string	"-arch sm_100 -m 64 "



//--------------------- .note.nv.cuinfo           --------------------------
	.section	.note.nv.cuinfo,"",@"SHT_NOTE"
	.sectionflags	@"SHF_NOTE_NV_CUINFO"
        /*0018*/ 	.short	0x0002
        /*001a*/ 	.short	0x0064
        /*001c*/ 	.short	0x0082
	.zero		2


//--------------------- .nv.info                  --------------------------
	.section	.nv.info,"",@"SHT_CUDA_INFO"
	.align	4


	//----- nvinfo : EIATTR_REGCOUNT
	.align		4
        /*0000*/ 	.byte	0x04, 0x2f
        /*0002*/ 	.short	(.L_2 - .L_1)
	.align		4
.L_1:
        /*0004*/ 	.word	index@(_Z8kernel_APfiii)
        /*0008*/ 	.word	0x00000011


	//----- nvinfo : EIATTR_FRAME_SIZE
	.align		4
.L_2:
        /*000c*/ 	.byte	0x04, 0x11
        /*000e*/ 	.short	(.L_4 - .L_3)
	.align		4
.L_3:
        /*0010*/ 	.word	index@($__internal_0_$__cuda_sm20_sqrt_rn_f32_slowpath)
        /*0014*/ 	.word	0x00000020


	//----- nvinfo : EIATTR_FRAME_SIZE
	.align		4
.L_4:
        /*0018*/ 	.byte	0x04, 0x11
        /*001a*/ 	.short	(.L_6 - .L_5)
	.align		4
.L_5:
        /*001c*/ 	.word	index@(_Z8kernel_APfiii)
        /*0020*/ 	.word	0x00000020


	//----- nvinfo : EIATTR_MIN_STACK_SIZE
	.align		4
.L_6:
        /*0024*/ 	.byte	0x04, 0x12
        /*0026*/ 	.short	(.L_8 - .L_7)
	.align		4
.L_7:
        /*0028*/ 	.word	index@(_Z8kernel_APfiii)
        /*002c*/ 	.word	0x00000020
.L_8:


//--------------------- .nv.compat                --------------------------
	.section	.nv.compat,"",@"SHT_CUDA_COMPAT_INFO"
	.align	4
        /*0000*/ 	.byte	0x02, 0x09, 0x00, 0x00, 0x02, 0x02, 0x01, 0x00, 0x02, 0x05, 0x05, 0x00, 0x03, 0x07, 0x01, 0x01
        /*0010*/ 	.byte	0x02, 0x03, 0x00, 0x00, 0x02, 0x06, 0x01, 0x00, 0x04, 0x0b, 0x08, 0x00, 0x01, 0x00, 0x00, 0x00
        /*0020*/ 	.byte	0x00, 0x00, 0x00, 0x00


//--------------------- .nv.info._Z8kernel_APfiii --------------------------
	.section	.nv.info._Z8kernel_APfiii,"",@"SHT_CUDA_INFO"
	.sectionflags	@""
	.align	4


	//----- nvinfo : EIATTR_CUDA_API_VERSION
	.align		4
        /*0000*/ 	.byte	0x04, 0x37
        /*0002*/ 	.short	(.L_10 - .L_9)
.L_9:
        /*0004*/ 	.word	0x00000082


	//----- nvinfo : EIATTR_KPARAM_INFO
	.align		4
.L_10:
        /*0008*/ 	.byte	0x04, 0x17
        /*000a*/ 	.short	(.L_12 - .L_11)
.L_11:
        /*000c*/ 	.word	0x00000000
        /*0010*/ 	.short	0x0003
        /*0012*/ 	.short	0x0010
        /*0014*/ 	.byte	0x00, 0xf0, 0x11, 0x00


	//----- nvinfo : EIATTR_KPARAM_INFO
	.align		4
.L_12:
        /*0018*/ 	.byte	0x04, 0x17
        /*001a*/ 	.short	(.L_14 - .L_13)
.L_13:
        /*001c*/ 	.word	0x00000000
        /*0020*/ 	.short	0x0002
        /*0022*/ 	.short	0x000c
        /*0024*/ 	.byte	0x00, 0xf0, 0x11, 0x00


	//----- nvinfo : EIATTR_KPARAM_INFO
	.align		4
.L_14:
        /*0028*/ 	.byte	0x04, 0x17
        /*002a*/ 	.short	(.L_16 - .L_15)
.L_15:
        /*002c*/ 	.word	0x00000000
        /*0030*/ 	.short	0x0001
        /*0032*/ 	.short	0x0008
        /*0034*/ 	.byte	0x00, 0xf0, 0x11, 0x00


	//----- nvinfo : EIATTR_KPARAM_INFO
	.align		4
.L_16:
        /*0038*/ 	.byte	0x04, 0x17
        /*003a*/ 	.short	(.L_18 - .L_17)
.L_17:
        /*003c*/ 	.word	0x00000000
        /*0040*/ 	.short	0x0000
        /*0042*/ 	.short	0x0000
        /*0044*/ 	.byte	0x00, 0xf5, 0x21, 0x00


	//----- nvinfo : EIATTR_SPARSE_MMA_MASK
	.align		4
.L_18:
        /*0048*/ 	.byte	0x03, 0x50
        /*004a*/ 	.short	0x0000


	//----- nvinfo : EIATTR_MAXREG_COUNT
	.align		4
        /*004c*/ 	.byte	0x03, 0x1b
        /*004e*/ 	.short	0x00ff


	//----- nvinfo : EIATTR_MERCURY_ISA_VERSION
	.align		4
        /*0050*/ 	.byte	0x03, 0x5f
        /*0052*/ 	.short	0x0101


	//----- nvinfo : EIATTR_VRC_CTA_INIT_COUNT
	.align		4
        /*0054*/ 	.byte	0x02, 0x4a
	.zero		1
	.zero		1


	//----- nvinfo : EIATTR_EXIT_INSTR_OFFSETS
	.align		4
        /*0058*/ 	.byte	0x04, 0x1c
        /*005a*/ 	.short	(.L_20 - .L_19)


	//   ....[0]....
.L_19:
        /*005c*/ 	.word	0x000016a0


	//----- nvinfo : EIATTR_CRS_STACK_SIZE
	.align		4
.L_20:
        /*0060*/ 	.byte	0x04, 0x1e
        /*0062*/ 	.short	(.L_22 - .L_21)
.L_21:
        /*0064*/ 	.word	0x00000000


	//----- nvinfo : EIATTR_CBANK_PARAM_SIZE
	.align		4
.L_22:
        /*0068*/ 	.byte	0x03, 0x19
        /*006a*/ 	.short	0x0014


	//----- nvinfo : EIATTR_PARAM_CBANK
	.align		4
        /*006c*/ 	.byte	0x04, 0x0a
        /*006e*/ 	.short	(.L_24 - .L_23)
	.align		4
.L_23:
        /*0070*/ 	.word	index@(.nv.constant0._Z8kernel_APfiii)
        /*0074*/ 	.short	0x0380
        /*0076*/ 	.short	0x0014


	//----- nvinfo : EIATTR_SW_WAR
	.align		4
.L_24:
        /*0078*/ 	.byte	0x04, 0x36
        /*007a*/ 	.short	(.L_26 - .L_25)
.L_25:
        /*007c*/ 	.word	0x00000008
.L_26:


//--------------------- .nv.callgraph             --------------------------
	.section	.nv.callgraph,"",@"SHT_CUDA_CALLGRAPH"
	.align	4
	.sectionentsize	8
	.align		4
        /*0000*/ 	.word	0x00000000
	.align		4
        /*0004*/ 	.word	0xffffffff
	.align		4
        /*0008*/ 	.word	0x00000000
	.align		4
        /*000c*/ 	.word	0xfffffffe
	.align		4
        /*0010*/ 	.word	0x00000000
	.align		4
        /*0014*/ 	.word	0xfffffffd
	.align		4
        /*0018*/ 	.word	0x00000000
	.align		4
        /*001c*/ 	.word	0xfffffffc


//--------------------- .nv.constant4             --------------------------
	.section	.nv.constant4,"a",@progbits
	.align	8
	.align		8
.nv.constant4:
        /*0000*/ 	.dword	__cudart_i2opi_f


//--------------------- .text._Z8kernel_APfiii    --------------------------
	.section	.text._Z8kernel_APfiii,"ax",@progbits
	.align	128
        .global         _Z8kernel_APfiii
        .type           _Z8kernel_APfiii,@function
        .size           _Z8kernel_APfiii,(.L_x_30 - _Z8kernel_APfiii)
        .other          _Z8kernel_APfiii,@"STO_CUDA_ENTRY STV_DEFAULT"
_Z8kernel_APfiii:
.text._Z8kernel_APfiii:
[----:B------:R-:W0:Y:S01]  /*0000*/  LDC R1, c[0x0][0x37c] ;  /* 0x0000df00ff017b82 */ /* 0x000e220000000800 */
[----:B------:R-:W1:Y:S07]  /*0010*/  S2R R3, SR_TID.Y ;  /* 0x0000000000037919 */ /* 0x000e6e0000002200 */
[----:B------:R-:W1:Y:S01]  /*0020*/  S2UR UR4, SR_CTAID.Y ;  /* 0x00000000000479c3 */ /* 0x000e620000002600 */
[----:B------:R-:W2:Y:S01]  /*0030*/  LDCU UR8, c[0x0][0x388] ;  /* 0x00007100ff0877ac */ /* 0x000ea20008000800 */
[----:B0-----:R-:W-:Y:S01]  /*0040*/  IADD3 R1, PT, PT, R1, -0x20, RZ ;  /* 0xffffffe001017810 */ /* 0x001fe20007ffe0ff */
[----:B------:R-:W0:Y:S01]  /*0050*/  S2R R2, SR_TID.X ;  /* 0x0000000000027919 */ /* 0x000e220000002100 */
[----:B------:R-:W3:Y:S04]  /*0060*/  LDCU.64 UR6, c[0x0][0x358] ;  /* 0x00006b00ff0677ac */ /* 0x000ee80008000a00 */
[----:B------:R-:W1:Y:S08]  /*0070*/  LDC R0, c[0x0][0x364] ;  /* 0x0000d900ff007b82 */ /* 0x000e700000000800 */
[----:B------:R-:W0:Y:S08]  /*0080*/  S2UR UR5, SR_CTAID.X ;  /* 0x00000000000579c3 */ /* 0x000e300000002500 */
[----:B------:R-:W0:Y:S08]  /*0090*/  LDC R5, c[0x0][0x360] ;  /* 0x0000d800ff057b82 */ /* 0x000e300000000800 */
[----:B------:R-:W4:Y:S01]  /*00a0*/  LDC.64 R10, c[0x0][0x380] ;  /* 0x0000e000ff0a7b82 */ /* 0x000f220000000a00 */
[----:B-1----:R-:W-:-:S02]  /*00b0*/  IMAD R0, R0, UR4, R3 ;  /* 0x0000000400007c24 */ /* 0x002fc4000f8e0203 */
[----:B0-----:R-:W-:-:S04]  /*00c0*/  IMAD R3, R5, UR5, R2 ;  /* 0x0000000505037c24 */ /* 0x001fc8000f8e0202 */
[----:B--2---:R-:W-:-:S04]  /*00d0*/  IMAD R3, R0, UR8, R3 ;  /* 0x0000000800037c24 */ /* 0x004fc8000f8e0203 */
[----:B----4-:R-:W-:-:S05]  /*00e0*/  IMAD.WIDE R10, R3, 0x4, R10 ;  /* 0x00000004030a7825 */ /* 0x010fca00078e020a */
[----:B---3--:R0:W5:Y:S01]  /*00f0*/  LDG.E R5, desc[UR6][R10.64] ;  /* 0x000000060a057981 */ /* 0x008162000c1e1900 */
[----:B------:R-:W-:Y:S01]  /*0100*/  LOP3.LUT R0, R2, 0x1, RZ, 0xc0, !PT ;  /* 0x0000000102007812 */ /* 0x000fe200078ec0ff */
[----:B------:R-:W-:Y:S03]  /*0110*/  BSSY.RECONVERGENT B0, `(.L_x_0) ;  /* 0x0000157000007945 */ /* 0x000fe60003800200 */
[----:B------:R-:W-:-:S13]  /*0120*/  ISETP.NE.U32.AND P0, PT, R0, 0x1, PT ;  /* 0x000000010000780c */ /* 0x000fda0003f05070 */
[----:B0-----:R-:W-:Y:S05]  /*0130*/  @P0 BRA `(.L_x_1) ;  /* 0x0000000c00a40947 */ /* 0x001fea0003800000 */
[----:B------:R-:W0:Y:S02]  /*0140*/  LDC R3, c[0x0][0x390] ;  /* 0x0000e400ff037b82 */ /* 0x000e240000000800 */
[----:B0-----:R-:W-:-:S13]  /*0150*/  ISETP.GE.AND P0, PT, R3, 0x1, PT ;  /* 0x000000010300780c */ /* 0x001fda0003f06270 */
[----:B------:R-:W-:Y:S05]  /*0160*/  @!P0 BRA `(.L_x_2) ;  /* 0x0000001400448947 */ /* 0x000fea0003800000 */
[C---:B------:R-:W-:Y:S02]  /*0170*/  ISETP.GE.U32.AND P0, PT, R3.reuse, 0x4, PT ;  /* 0x000000040300780c */ /* 0x040fe40003f06070 */
[----:B------:R-:W-:-:S11]  /*0180*/  LOP3.LUT R2, R3, 0x3, RZ, 0xc0, !PT ;  /* 0x0000000303027812 */ /* 0x000fd600078ec0ff */
[----:B------:R-:W-:Y:S05]  /*0190*/  @!P0 BRA `(.L_x_3) ;  /* 0x0000000800c48947 */ /* 0x000fea0003800000 */
[----:B------:R-:W-:Y:S01]  /*01a0*/  HFMA2 R4, -RZ, RZ, 0, 0 ;  /* 0x00000000ff047431 */ /* 0x000fe200000001ff */
[----:B------:R-:W-:-:S07]  /*01b0*/  LOP3.LUT R3, R3, 0x7ffffffc, RZ, 0xc0, !PT ;  /* 0x7ffffffc03037812 */ /* 0x000fce00078ec0ff */
.L_x_16:
[C---:B-----5:R-:W-:Y:S01]  /*01c0*/  FMUL R0, R5.reuse, 8388608 ;  /* 0x4b00000005007820 */ /* 0x060fe20000400000 */
[----:B------:R-:W-:Y:S01]  /*01d0*/  FSETP.GEU.AND P0, PT, R5, 1.175494350822287508e-38, PT ;  /* 0x008000000500780b */ /* 0x000fe20003f0e000 */
[----:B------:R-:W-:Y:S01]  /*01e0*/  BSSY.RECONVERGENT B1, `(.L_x_4) ;  /* 0x0000027000017945 */ /* 0x000fe20003800200 */
[----:B------:R-:W-:Y:S02]  /*01f0*/  MOV R9, 0x3e055027 ;  /* 0x3e05502700097802 */ /* 0x000fe40000000f00 */
[----:B------:R-:W-:-:S04]  /*0200*/  FSEL R0, R0, R5, !P0 ;  /* 0x0000000500007208 */ /* 0x000fc80004000000 */
[----:B------:R-:W-:-:S04]  /*0210*/  IADD3 R6, PT, PT, R0, -0x3f2aaaab, RZ ;  /* 0xc0d5555500067810 */ /* 0x000fc80007ffe0ff */
[----:B------:R-:W-:-:S04]  /*0220*/  LOP3.LUT R7, R6, 0xff800000, RZ, 0xc0, !PT ;  /* 0xff80000006077812 */ /* 0x000fc800078ec0ff */
[-C--:B------:R-:W-:Y:S02]  /*0230*/  IADD3 R6, PT, PT, R0, -R7.reuse, RZ ;  /* 0x8000000700067210 */ /* 0x080fe40007ffe0ff */
[----:B------:R-:W-:-:S03]  /*0240*/  I2FP.F32.S32 R7, R7 ;  /* 0x0000000700077245 */ /* 0x000fc60000201400 */
[----:B------:R-:W-:Y:S01]  /*0250*/  FADD R8, R6, -1 ;  /* 0xbf80000006087421 */ /* 0x000fe20000000000 */
[----:B------:R-:W-:Y:S02]  /*0260*/  FSEL R6, RZ, -23, P0 ;  /* 0xc1b80000ff067808 */ /* 0x000fe40000000000 */
[----:B------:R-:W-:Y:S01]  /*0270*/  ISETP.GT.U32.AND P0, PT, R0, 0x7f7fffff, PT ;  /* 0x7f7fffff0000780c */ /* 0x000fe20003f04070 */
[C---:B------:R-:W-:Y:S02]  /*0280*/  FFMA R9, R8.reuse, -R9, 0.14084610342979431152 ;  /* 0x3e1039f608097423 */ /* 0x040fe40000000809 */
[----:B------:R-:W-:Y:S01]  /*0290*/  FFMA R6, R7, 1.1920928955078125e-07, R6 ;  /* 0x3400000007067823 */ /* 0x000fe20000000006 */
[----:B------:R-:W-:Y:S02]  /*02a0*/  IMAD.MOV.U32 R7, RZ, RZ, 0x7f800000 ;  /* 0x7f800000ff077424 */ /* 0x000fe400078e00ff */
[----:B------:R-:W-:-:S04]  /*02b0*/  FFMA R9, R8, R9, -0.12148627638816833496 ;  /* 0xbdf8cdcc08097423 */ /* 0x000fc80000000009 */
[----:B------:R-:W-:-:S04]  /*02c0*/  FFMA R9, R8, R9, 0.13980610668659210205 ;  /* 0x3e0f295508097423 */ /* 0x000fc80000000009 */
[----:B------:R-:W-:-:S04]  /*02d0*/  FFMA R9, R8, R9, -0.16684235632419586182 ;  /* 0xbe2ad8b908097423 */ /* 0x000fc80000000009 */
[----:B------:R-:W-:-:S04]  /*02e0*/  FFMA R9, R8, R9, 0.20012299716472625732 ;  /* 0x3e4ced0b08097423 */ /* 0x000fc80000000009 */
[----:B------:R-:W-:-:S04]  /*02f0*/  FFMA R9, R8, R9, -0.24999669194221496582 ;  /* 0xbe7fff2208097423 */ /* 0x000fc80000000009 */
[----:B------:R-:W-:-:S04]  /*0300*/  FFMA R9, R8, R9, 0.33333182334899902344 ;  /* 0x3eaaaa7808097423 */ /* 0x000fc80000000009 */
[----:B------:R-:W-:-:S04]  /*0310*/  FFMA R9, R8, R9, -0.5 ;  /* 0xbf00000008097423 */ /* 0x000fc80000000009 */
[----:B------:R-:W-:-:S04]  /*0320*/  FMUL R9, R8, R9 ;  /* 0x0000000908097220 */ /* 0x000fc80000400000 */
[----:B------:R-:W-:-:S04]  /*0330*/  FFMA R9, R8, R9, R8 ;  /* 0x0000000908097223 */ /* 0x000fc80000000008 */
[----:B------:R-:W-:Y:S01]  /*0340*/  FFMA R6, R6, 0.69314718246459960938, R9 ;  /* 0x3f31721806067823 */ /* 0x000fe20000000009 */
[C---:B------:R-:W-:Y:S01]  /*0350*/  @P0 FFMA R6, R0.reuse, R7, +INF ;  /* 0x7f80000000060423 */ /* 0x040fe20000000007 */
[----:B------:R-:W-:-:S03]  /*0360*/  FSETP.NEU.AND P0, PT, R0, RZ, PT ;  /* 0x000000ff0000720b */ /* 0x000fc60003f0d000 */
[----:B------:R-:W-:-:S05]  /*0370*/  FADD R6, R6, 1 ;  /* 0x3f80000006067421 */ /* 0x000fca0000000000 */
[----:B------:R-:W-:-:S04]  /*0380*/  FSEL R7, R6, -INF , P0 ;  /* 0xff80000006077808 */ /* 0x000fc80000000000 */
[----:B------:R-:W-:Y:S01]  /*0390*/  IADD3 R0, PT, PT, R7, -0xd000000, RZ ;  /* 0xf300000007007810 */ /* 0x000fe20007ffe0ff */
[----:B------:R0:W1:Y:S03]  /*03a0*/  MUFU.RSQ R6, R7 ;  /* 0x0000000700067308 */ /* 0x0000660000001400 */
[----:B------:R-:W-:-:S13]  /*03b0*/  ISETP.GT.U32.AND P0, PT, R0, 0x727fffff, PT ;  /* 0x727fffff0000780c */ /* 0x000fda0003f04070 */
[----:B0-----:R-:W-:Y:S05]  /*03c0*/  @!P0 BRA `(.L_x_5) ;  /* 0x0000000000108947 */ /* 0x001fea0003800000 */
[----:B------:R-:W-:Y:S02]  /*03d0*/  MOV R0, R7 ;  /* 0x0000000700007202 */ /* 0x000fe40000000f00 */
[----:B------:R-:W-:-:S07]  /*03e0*/  MOV R14, 0x400 ;  /* 0x00000400000e7802 */ /* 0x000fce0000000f00 */
[----:B-1----:R-:W-:Y:S05]  /*03f0*/  CALL.REL.NOINC `($__internal_0_$__cuda_sm20_sqrt_rn_f32_slowpath) ;  /* 0x0000001000ac7944 */ /* 0x002fea0003c00000 */
[----:B------:R-:W-:Y:S05]  /*0400*/  BRA `(.L_x_6) ;  /* 0x0000000000107947 */ /* 0x000fea0003800000 */
.L_x_5:
[----:B-1----:R-:W-:Y:S01]  /*0410*/  FMUL.FTZ R0, R7, R6 ;  /* 0x0000000607007220 */ /* 0x002fe20000410000 */
[----:B------:R-:W-:-:S03]  /*0420*/  FMUL.FTZ R6, R6, 0.5 ;  /* 0x3f00000006067820 */ /* 0x000fc60000410000 */
[----:B------:R-:W-:-:S04]  /*0430*/  FFMA R7, -R0, R0, R7 ;  /* 0x0000000000077223 */ /* 0x000fc80000000107 */
[----:B------:R-:W-:-:S07]  /*0440*/  FFMA R0, R7, R6, R0 ;  /* 0x0000000607007223 */ /* 0x000fce0000000000 */
.L_x_6:
[----:B------:R-:W-:Y:S05]  /*0450*/  BSYNC.RECONVERGENT B1 ;  /* 0x0000000000017941 */ /* 0x000fea0003800200 */
.L_x_4:
[----:B------:R-:W-:Y:S01]  /*0460*/  FADD R5, R0, R5 ;  /* 0x0000000500057221 */ /* 0x000fe20000000000 */
[----:B------:R-:W-:Y:S01]  /*0470*/  HFMA2 R9, -RZ, RZ, 1.5048828125, 33.21875 ;  /* 0x3e055027ff097431 */ /* 0x000fe200000001ff */
[----:B------:R-:W-:Y:S02]  /*0480*/  BSSY.RECONVERGENT B1, `(.L_x_7) ;  /* 0x0000028000017945 */ /* 0x000fe40003800200 */
[C---:B------:R-:W-:Y:S01]  /*0490*/  FMUL R0, R5.reuse, 8388608 ;  /* 0x4b00000005007820 */ /* 0x040fe20000400000 */
[----:B------:R-:W-:-:S04]  /*04a0*/  FSETP.GEU.AND P0, PT, R5, 1.175494350822287508e-38, PT ;  /* 0x008000000500780b */ /* 0x000fc80003f0e000 */
        /* <DEDUP_REMOVED lines=33> */
.L_x_8:
[----:B-1----:R-:W-:Y:S01]  /*06c0*/  FMUL.FTZ R0, R7, R6 ;  /* 0x0000000607007220 */ /* 0x002fe20000410000 */
[----:B------:R-:W-:-:S03]  /*06d0*/  FMUL.FTZ R6, R6, 0.5 ;  /* 0x3f00000006067820 */ /* 0x000fc60000410000 */
[----:B------:R-:W-:-:S04]  /*06e0*/  FFMA R7, -R0, R0, R7 ;  /* 0x0000000000077223 */ /* 0x000fc80000000107 */
[----:B------:R-:W-:-:S07]  /*06f0*/  FFMA R0, R7, R6, R0 ;  /* 0x0000000607007223 */ /* 0x000fce0000000000 */
.L_x_9:
[----:B------:R-:W-:Y:S05]  /*0700*/  BSYNC.RECONVERGENT B1 ;  /* 0x0000000000017941 */ /* 0x000fea0003800200 */
.L_x_7:
[----:B------:R-:W-:Y:S01]  /*0710*/  FADD R5, R5, R0 ;  /* 0x0000000005057221 */ /* 0x000fe20000000000 */
[----:B------:R-:W-:Y:S01]  /*0720*/  MOV R9, 0x3e055027 ;  /* 0x3e05502700097802 */ /* 0x000fe20000000f00 */
        /* <DEDUP_REMOVED lines=36> */
.L_x_11:
[----:B-1----:R-:W-:Y:S01]  /*0970*/  FMUL.FTZ R0, R7, R6 ;  /* 0x0000000607007220 */ /* 0x002fe20000410000 */
[----:B------:R-:W-:-:S03]  /*0980*/  FMUL.FTZ R6, R6, 0.5 ;  /* 0x3f00000006067820 */ /* 0x000fc60000410000 */
[----:B------:R-:W-:-:S04]  /*0990*/  FFMA R7, -R0, R0, R7 ;  /* 0x0000000000077223 */ /* 0x000fc80000000107 */
[----:B------:R-:W-:-:S07]  /*09a0*/  FFMA R0, R7, R6, R0 ;  /* 0x0000000607007223 */ /* 0x000fce0000000000 */
.L_x_12:
[----:B------:R-:W-:Y:S05]  /*09b0*/  BSYNC.RECONVERGENT B1 ;  /* 0x0000000000017941 */ /* 0x000fea0003800200 */
.L_x_10:
        /* <DEDUP_REMOVED lines=38> */
.L_x_14:
[----:B-1----:R-:W-:Y:S01]  /*0c20*/  FMUL.FTZ R0, R7, R6 ;  /* 0x0000000607007220 */ /* 0x002fe20000410000 */
[----:B------:R-:W-:-:S03]  /*0c30*/  FMUL.FTZ R6, R6, 0.5 ;  /* 0x3f00000006067820 */ /* 0x000fc60000410000 */
[----:B------:R-:W-:-:S04]  /*0c40*/  FFMA R7, -R0, R0, R7 ;  /* 0x0000000000077223 */ /* 0x000fc80000000107 */
[----:B------:R-:W-:-:S07]  /*0c50*/  FFMA R0, R7, R6, R0 ;  /* 0x0000000607007223 */ /* 0x000fce0000000000 */
.L_x_15:
[----:B------:R-:W-:Y:S05]  /*0c60*/  BSYNC.RECONVERGENT B1 ;  /* 0x0000000000017941 */ /* 0x000fea0003800200 */
.L_x_13:
[----:B------:R-:W-:Y:S01]  /*0c70*/  IADD3 R4, PT, PT, R4, 0x4, RZ ;  /* 0x0000000404047810 */ /* 0x000fe20007ffe0ff */
[----:B------:R-:W-:-:S03]  /*0c80*/  FADD R5, R5, R0 ;  /* 0x0000000005057221 */ /* 0x000fc60000000000 */
[----:B------:R-:W-:-:S13]  /*0c90*/  ISETP.NE.AND P0, PT, R4, R3, PT ;  /* 0x000000030400720c */ /* 0x000fda0003f05270 */
[----:B------:R-:W-:Y:S05]  /*0ca0*/  @P0 BRA `(.L_x_16) ;  /* 0xfffffff400440947 */ /* 0x000fea000383ffff */
.L_x_3:
[----:B------:R-:W-:-:S13]  /*0cb0*/  ISETP.NE.AND P0, PT, R2, RZ, PT ;  /* 0x000000ff0200720c */ /* 0x000fda0003f05270 */
[----:B------:R-:W-:Y:S05]  /*0cc0*/  @!P0 BRA `(.L_x_2) ;  /* 0x00000008006c8947 */ /* 0x000fea0003800000 */
[----:B------:R-:W-:-:S07]  /*0cd0*/  MOV R3, RZ ;  /* 0x000000ff00037202 */ /* 0x000fce0000000f00 */
.L_x_20:
[C---:B-----5:R-:W-:Y:S01]  /*0ce0*/  FMUL R0, R5.reuse, 8388608 ;  /* 0x4b00000005007820 */ /* 0x060fe20000400000 */
[----:B------:R-:W-:Y:S01]  /*0cf0*/  FSETP.GEU.AND P0, PT, R5, 1.175494350822287508e-38, PT ;  /* 0x008000000500780b */ /* 0x000fe20003f0e000 */
[----:B------:R-:W-:Y:S01]  /*0d00*/  HFMA2 R9, -RZ, RZ, 1.5048828125, 33.21875 ;  /* 0x3e055027ff097431 */ /* 0x000fe200000001ff */
[----:B------:R-:W-:Y:S01]  /*0d10*/  IADD3 R3, PT, PT, R3, 0x1, RZ ;  /* 0x0000000103037810 */ /* 0x000fe20007ffe0ff */
[----:B------:R-:W-:Y:S01]  /*0d20*/  BSSY.RECONVERGENT B1, `(.L_x_17) ;  /* 0x0000027000017945 */ /* 0x000fe20003800200 */
[----:B------:R-:W-:-:S04]  /*0d30*/  FSEL R0, R0, R5, !P0 ;  /* 0x0000000500007208 */ /* 0x000fc80004000000 */
[----:B------:R-:W-:-:S04]  /*0d40*/  IADD3 R4, PT, PT, R0, -0x3f2aaaab, RZ ;  /* 0xc0d5555500047810 */ /* 0x000fc80007ffe0ff */
[----:B------:R-:W-:-:S05]  /*0d50*/  LOP3.LUT R7, R4, 0xff800000, RZ, 0xc0, !PT ;  /* 0xff80000004077812 */ /* 0x000fca00078ec0ff */
[----:B------:R-:W-:Y:S01]  /*0d60*/  IMAD.IADD R4, R0, 0x1, -R7 ;  /* 0x0000000100047824 */ /* 0x000fe200078e0a07 */
[----:B------:R-:W-:-:S03]  /*0d70*/  I2FP.F32.S32 R7, R7 ;  /* 0x0000000700077245 */ /* 0x000fc60000201400 */
[----:B------:R-:W-:Y:S01]  /*0d80*/  FADD R6, R4, -1 ;  /* 0xbf80000004067421 */ /* 0x000fe20000000000 */
[----:B------:R-:W-:Y:S02]  /*0d90*/  FSEL R4, RZ, -23, P0 ;  /* 0xc1b80000ff047808 */ /* 0x000fe40000000000 */
[----:B------:R-:W-:Y:S01]  /*0da0*/  ISETP.GT.U32.AND P0, PT, R0, 0x7f7fffff, PT ;  /* 0x7f7fffff0000780c */ /* 0x000fe20003f04070 */
[C---:B------:R-:W-:Y:S02]  /*0db0*/  FFMA R9, R6.reuse, -R9, 0.14084610342979431152 ;  /* 0x3e1039f606097423 */ /* 0x040fe40000000809 */
[----:B------:R-:W-:Y:S01]  /*0dc0*/  FFMA R4, R7, 1.1920928955078125e-07, R4 ;  /* 0x3400000007047823 */ /* 0x000fe20000000004 */
[----:B------:R-:W-:Y:S01]  /*0dd0*/  MOV R7, 0x7f800000 ;  /* 0x7f80000000077802 */ /* 0x000fe20000000f00 */
        /* <DEDUP_REMOVED lines=13> */
[----:B------:R-:W-:Y:S02]  /*0eb0*/  FSEL R7, R4, -INF , P0 ;  /* 0xff80000004077808 */ /* 0x000fe40000000000 */
[----:B------:R-:W-:Y:S02]  /*0ec0*/  ISETP.NE.AND P0, PT, R3, R2, PT ;  /* 0x000000020300720c */ /* 0x000fe40003f05270 */
        /* <DEDUP_REMOVED lines=8> */
.L_x_18:
[----:B-1----:R-:W-:Y:S01]  /*0f50*/  FMUL.FTZ R0, R7, R4 ;  /* 0x0000000407007220 */ /* 0x002fe20000410000 */
[----:B------:R-:W-:-:S03]  /*0f60*/  FMUL.FTZ R4, R4, 0.5 ;  /* 0x3f00000004047820 */ /* 0x000fc60000410000 */
[----:B------:R-:W-:-:S04]  /*0f70*/  FFMA R7, -R0, R0, R7 ;  /* 0x0000000000077223 */ /* 0x000fc80000000107 */
[----:B------:R-:W-:-:S07]  /*0f80*/  FFMA R0, R7, R4, R0 ;  /* 0x0000000407007223 */ /* 0x000fce0000000000 */
.L_x_19:
[----:B------:R-:W-:Y:S05]  /*0f90*/  BSYNC.RECONVERGENT B1 ;  /* 0x0000000000017941 */ /* 0x000fea0003800200 */
.L_x_17:
[----:B------:R-:W-:Y:S01]  /*0fa0*/  FADD R5, R0, R5 ;  /* 0x0000000500057221 */ /* 0x000fe20000000000 */
[----:B------:R-:W-:Y:S06]  /*0fb0*/  @P0 BRA `(.L_x_20) ;  /* 0xfffffffc00480947 */ /* 0x000fec000383ffff */
[----:B------:R-:W-:Y:S05]  /*0fc0*/  BRA `(.L_x_2) ;  /* 0x0000000400ac7947 */ /* 0x000fea0003800000 */
.L_x_1:
[----:B------:R-:W0:Y:S02]  /*0fd0*/  LDCU UR4, c[0x0][0x390] ;  /* 0x00007200ff0477ac */ /* 0x000e240008000800 */
[----:B0-----:R-:W-:-:S09]  /*0fe0*/  UISETP.GE.AND UP0, UPT, UR4, 0x1, UPT ;  /* 0x000000010400788c */ /* 0x001fd2000bf06270 */
[----:B------:R-:W-:Y:S05]  /*0ff0*/  BRA.U !UP0, `(.L_x_2) ;  /* 0x0000000508a07547 */ /* 0x000fea000b800000 */
[----:B------:R-:W-:-:S07]  /*1000*/  IMAD.MOV.U32 R12, RZ, RZ, RZ ;  /* 0x000000ffff0c7224 */ /* 0x000fce00078e00ff */
.L_x_27:
[C---:B-----5:R-:W-:Y:S01]  /*1010*/  FMUL R0, R5.reuse, 0.63661974668502807617 ;  /* 0x3f22f98305007820 */ /* 0x060fe20000400000 */
[----:B------:R-:W-:Y:S01]  /*1020*/  FSETP.GE.AND P0, PT, |R5|, 105615, PT ;  /* 0x47ce47800500780b */ /* 0x000fe20003f06200 */
[----:B------:R-:W-:Y:S04]  /*1030*/  BSSY.RECONVERGENT B1, `(.L_x_21) ;  /* 0x000003e000017945 */ /* 0x000fe80003800200 */
[----:B------:R-:W0:Y:S02]  /*1040*/  F2I.NTZ R0, R0 ;  /* 0x0000000000007305 */ /* 0x000e240000203100 */
[----:B0-----:R-:W-:-:S05]  /*1050*/  I2FP.F32.S32 R2, R0 ;  /* 0x0000000000027245 */ /* 0x001fca0000201400 */
[----:B------:R-:W-:-:S04]  /*1060*/  FFMA R3, R2, -1.5707962512969970703, R5 ;  /* 0xbfc90fda02037823 */ /* 0x000fc80000000005 */
[----:B------:R-:W-:-:S04]  /*1070*/  FFMA R3, R2, -7.5497894158615963534e-08, R3 ;  /* 0xb3a2216802037823 */ /* 0x000fc80000000003 */
[----:B------:R-:W-:Y:S01]  /*1080*/  FFMA R2, R2, -5.3903029534742383927e-15, R3 ;  /* 0xa7c234c502027823 */ /* 0x000fe20000000003 */
[----:B------:R-:W-:Y:S06]  /*1090*/  @!P0 BRA `(.L_x_22) ;  /* 0x0000000000dc8947 */ /* 0x000fec0003800000 */
[----:B------:R-:W-:-:S13]  /*10a0*/  FSETP.NEU.AND P0, PT, |R5|, +INF , PT ;  /* 0x7f8000000500780b */ /* 0x000fda0003f0d200 */
[----:B------:R-:W-:Y:S01]  /*10b0*/  @!P0 FMUL R2, RZ, R5 ;  /* 0x00000005ff028220 */ /* 0x000fe20000400000 */
[----:B------:R-:W-:Y:S01]  /*10c0*/  @!P0 MOV R0, RZ ;  /* 0x000000ff00008202 */ /* 0x000fe20000000f00 */
[----:B------:R-:W-:Y:S06]  /*10d0*/  @!P0 BRA `(.L_x_22) ;  /* 0x0000000000cc8947 */ /* 0x000fec0003800000 */
[----:B------:R-:W-:Y:S01]  /*10e0*/  SHF.L.U32 R2, R5, 0x8, RZ ;  /* 0x0000000805027819 */ /* 0x000fe200000006ff */
[----:B------:R-:W-:Y:S01]  /*10f0*/  HFMA2 R6, -RZ, RZ, 0, 0 ;  /* 0x00000000ff067431 */ /* 0x000fe200000001ff */
[----:B------:R-:W-:Y:S01]  /*1100*/  MOV R0, R1 ;  /* 0x0000000100007202 */ /* 0x000fe20000000f00 */
[----:B------:R-:W0:Y:S01]  /*1110*/  LDCU.64 UR8, c[0x4][URZ] ;  /* 0x01000000ff0877ac */ /* 0x000e220008000a00 */
[----:B------:R-:W-:Y:S01]  /*1120*/  LOP3.LUT R13, R2, 0x80000000, RZ, 0xfc, !PT ;  /* 0x80000000020d7812 */ /* 0x000fe200078efcff */
[----:B------:R-:W-:Y:S01]  /*1130*/  UMOV UR5, URZ ;  /* 0x000000ff00057c82 */ /* 0x000fe20008000000 */
[----:B------:R-:W-:-:S05]  /*1140*/  UMOV UR4, URZ ;  /* 0x000000ff00047c82 */ /* 0x000fca0008000000 */
.L_x_23:
[----:B0-----:R-:W-:Y:S01]  /*1150*/  MOV R8, UR8 ;  /* 0x0000000800087c02 */ /* 0x001fe20008000f00 */
[----:B------:R-:W-:-:S05]  /*1160*/  IMAD.U32 R9, RZ, RZ, UR9 ;  /* 0x00000009ff097e24 */ /* 0x000fca000f8e00ff */
[----:B------:R-:W2:Y:S01]  /*1170*/  LDG.E.CONSTANT R2, desc[UR6][R8.64] ;  /* 0x0000000608027981 */ /* 0x000ea2000c1e9900 */
[----:B------:R-:W-:Y:S02]  /*1180*/  UIADD3 UR8, UP0, UPT, UR8, 0x4, URZ ;  /* 0x0000000408087890 */ /* 0x000fe4000ff1e0ff */
[----:B------:R-:W-:Y:S02]  /*1190*/  UIADD3 UR4, UPT, UPT, UR4, 0x1, URZ ;  /* 0x0000000104047890 */ /* 0x000fe4000fffe0ff */
[----:B------:R-:W-:Y:S02]  /*11a0*/  UIADD3.X UR9, UPT, UPT, URZ, UR9, URZ, UP0, !UPT ;  /* 0x00000009ff097290 */ /* 0x000fe400087fe4ff */
[----:B------:R-:W-:Y:S01]  /*11b0*/  UISETP.NE.AND UP0, UPT, UR4, 0x6, UPT ;  /* 0x000000060400788c */ /* 0x000fe2000bf05270 */
[----:B--2---:R-:W-:-:S03]  /*11c0*/  IMAD.WIDE.U32 R2, R2, R13, RZ ;  /* 0x0000000d02027225 */ /* 0x004fc600078e00ff */
[----:B------:R-:W-:-:S04]  /*11d0*/  IADD3 R7, P0, PT, R2, R6, RZ ;  /* 0x0000000602077210 */ /* 0x000fc80007f1e0ff */
[----:B------:R-:W-:Y:S01]  /*11e0*/  IADD3.X R6, PT, PT, R3, UR5, RZ, P0, !PT ;  /* 0x0000000503067c10 */ /* 0x000fe200087fe4ff */
[----:B------:R0:W-:Y:S02]  /*11f0*/  STL [R0], R7 ;  /* 0x0000000700007387 */ /* 0x0001e40000100800 */
[----:B0-----:R-:W-:Y:S01]  /*1200*/  IADD3 R0, PT, PT, R0, 0x4, RZ ;  /* 0x0000000400007810 */ /* 0x001fe20007ffe0ff */
[----:B------:R-:W-:Y:S06]  /*1210*/  BRA.U UP0, `(.L_x_23) ;  /* 0xfffffffd00cc7547 */ /* 0x000fec000b83ffff */
[----:B------:R-:W-:Y:S01]  /*1220*/  SHF.R.U32.HI R4, RZ, 0x17, R5 ;  /* 0x00000017ff047819 */ /* 0x000fe20000011605 */
[----:B------:R0:W-:Y:S03]  /*1230*/  STL [R1+0x18], R6 ;  /* 0x0000180601007387 */ /* 0x0001e60000100800 */
[C---:B------:R-:W-:Y:S02]  /*1240*/  LOP3.LUT R0, R4.reuse, 0xe0, RZ, 0xc0, !PT ;  /* 0x000000e004007812 */ /* 0x040fe400078ec0ff */
[----:B------:R-:W-:Y:S02]  /*1250*/  LOP3.LUT P0, RZ, R4, 0x1f, RZ, 0xc0, !PT ;  /* 0x0000001f04ff7812 */ /* 0x000fe4000780c0ff */
[----:B------:R-:W-:-:S04]  /*1260*/  IADD3 R0, PT, PT, R0, -0x80, RZ ;  /* 0xffffff8000007810 */ /* 0x000fc80007ffe0ff */
[----:B------:R-:W-:-:S05]  /*1270*/  SHF.R.U32.HI R0, RZ, 0x5, R0 ;  /* 0x00000005ff007819 */ /* 0x000fca0000011600 */
[----:B------:R-:W-:-:S05]  /*1280*/  IMAD R7, R0, -0x4, R1 ;  /* 0xfffffffc00077824 */ /* 0x000fca00078e0201 */
[----:B------:R-:W2:Y:S04]  /*1290*/  LDL R0, [R7+0x18] ;  /* 0x0000180007007983 */ /* 0x000ea80000100800 */
[----:B------:R-:W2:Y:S04]  /*12a0*/  LDL R3, [R7+0x14] ;  /* 0x0000140007037983 */ /* 0x000ea80000100800 */
[----:B------:R-:W3:Y:S01]  /*12b0*/  @P0 LDL R2, [R7+0x10] ;  /* 0x0000100007020983 */ /* 0x000ee20000100800 */
[----:B------:R-:W-:Y:S01]  /*12c0*/  LOP3.LUT R4, R4, 0x1f, RZ, 0xc0, !PT ;  /* 0x0000001f04047812 */ /* 0x000fe200078ec0ff */
[----:B------:R-:W-:Y:S01]  /*12d0*/  UMOV UR4, 0x54442d19 ;  /* 0x54442d1900047882 */ /* 0x000fe20000000000 */
[----:B------:R-:W-:-:S02]  /*12e0*/  UMOV UR5, 0x3bf921fb ;  /* 0x3bf921fb00057882 */ /* 0x000fc40000000000 */
[-C--:B--2---:R-:W-:Y:S02]  /*12f0*/  @P0 SHF.L.W.U32.HI R0, R3, R4.reuse, R0 ;  /* 0x0000000403000219 */ /* 0x084fe40000010e00 */
[----:B---3--:R-:W-:Y:S02]  /*1300*/  @P0 SHF.L.W.U32.HI R3, R2, R4, R3 ;  /* 0x0000000402030219 */ /* 0x008fe40000010e03 */
[----:B------:R-:W-:Y:S02]  /*1310*/  ISETP.GE.AND P0, PT, R5, RZ, PT ;  /* 0x000000ff0500720c */ /* 0x000fe40003f06270 */
[C---:B------:R-:W-:Y:S02]  /*1320*/  SHF.L.W.U32.HI R2, R3.reuse, 0x2, R0 ;  /* 0x0000000203027819 */ /* 0x040fe40000010e00 */
[----:B------:R-:W-:Y:S02]  /*1330*/  SHF.L.U32 R3, R3, 0x2, RZ ;  /* 0x0000000203037819 */ /* 0x000fe400000006ff */
[----:B------:R-:W-:-:S04]  /*1340*/  SHF.R.S32.HI R4, RZ, 0x1f, R2 ;  /* 0x0000001fff047819 */ /* 0x000fc80000011402 */
[C---:B------:R-:W-:Y:S02]  /*1350*/  LOP3.LUT R8, R4.reuse, R3, RZ, 0x3c, !PT ;  /* 0x0000000304087212 */ /* 0x040fe400078e3cff */
[----:B------:R-:W-:Y:S02]  /*1360*/  LOP3.LUT R9, R4, R2, RZ, 0x3c, !PT ;  /* 0x0000000204097212 */ /* 0x000fe400078e3cff */
[----:B------:R-:W-:Y:S02]  /*1370*/  SHF.R.U32.HI R3, RZ, 0x1e, R0 ;  /* 0x0000001eff037819 */ /* 0x000fe40000011600 */
[C---:B------:R-:W-:Y:S02]  /*1380*/  LOP3.LUT R4, R2.reuse, R5, RZ, 0x3c, !PT ;  /* 0x0000000502047212 */ /* 0x040fe400078e3cff */
[----:B------:R-:W0:Y:S01]  /*1390*/  I2F.F64.S64 R8, R8 ;  /* 0x0000000800087312 */ /* 0x000e220000301c00 */
[----:B------:R-:W-:Y:S02]  /*13a0*/  LEA.HI R0, R2, R3, RZ, 0x1 ;  /* 0x0000000302007211 */ /* 0x000fe400078f08ff */
[----:B------:R-:W-:-:S02]  /*13b0*/  ISETP.GE.AND P1, PT, R4, RZ, PT ;  /* 0x000000ff0400720c */ /* 0x000fc40003f26270 */
[----:B------:R-:W-:-:S04]  /*13c0*/  IADD3 R2, PT, PT, -R0, RZ, RZ ;  /* 0x000000ff00027210 */ /* 0x000fc80007ffe1ff */
[----:B------:R-:W-:Y:S01]  /*13d0*/  @!P0 MOV R0, R2 ;  /* 0x0000000200008202 */ /* 0x000fe20000000f00 */
[----:B0-----:R-:W-:-:S10]  /*13e0*/  DMUL R6, R8, UR4 ;  /* 0x0000000408067c28 */ /* 0x001fd40008000000 */
[----:B------:R-:W0:Y:S02]  /*13f0*/  F2F.F32.F64 R6, R6 ;  /* 0x0000000600067310 */ /* 0x000e240000301000 */
[----:B0-----:R-:W-:-:S07]  /*1400*/  FSEL R2, -R6, R6, !P1 ;  /* 0x0000000606027208 */ /* 0x001fce0004800100 */
.L_x_22:
[----:B------:R-:W-:Y:S05]  /*1410*/  BSYNC.RECONVERGENT B1 ;  /* 0x0000000000017941 */ /* 0x000fea0003800200 */
.L_x_21:
[----:B------:R-:W-:Y:S01]  /*1420*/  LOP3.LUT R6, R0, 0x1, RZ, 0xc0, !PT ;  /* 0x0000000100067812 */ /* 0x000fe200078ec0ff */
[----:B------:R-:W-:Y:S02]  /*1430*/  IMAD.MOV.U32 R4, RZ, RZ, 0x37cbac00 ;  /* 0x37cbac00ff047424 */ /* 0x000fe400078e00ff */
[----:B------:R-:W-:Y:S01]  /*1440*/  FMUL R3, R2, R2 ;  /* 0x0000000202037220 */ /* 0x000fe20000400000 */
[----:B------:R-:W-:Y:S01]  /*1450*/  IADD3 R0, PT, PT, R0, 0x1, RZ ;  /* 0x0000000100007810 */ /* 0x000fe20007ffe0ff */
[----:B------:R-:W-:Y:S01]  /*1460*/  BSSY.RECONVERGENT B1, `(.L_x_24) ;  /* 0x000001c000017945 */ /* 0x000fe20003800200 */
[----:B------:R-:W-:Y:S01]  /*1470*/  ISETP.NE.U32.AND P0, PT, R6, 0x1, PT ;  /* 0x000000010600780c */ /* 0x000fe20003f05070 */
[----:B------:R-:W-:Y:S02]  /*1480*/  HFMA2 R6, -RZ, RZ, 1.0078125, -8.98838043212890625e-05 ;  /* 0x3c0885e4ff067431 */ /* 0x000fe400000001ff */
[----:B------:R-:W-:Y:S01]  /*1490*/  FFMA R4, R3, R4, -0.0013887860113754868507 ;  /* 0xbab607ed03047423 */ /* 0x000fe20000000004 */
[----:B------:R-:W-:-:S02]  /*14a0*/  MOV R9, 0x3e2aaaa8 ;  /* 0x3e2aaaa800097802 */ /* 0x000fc40000000f00 */
[----:B------:R-:W-:Y:S02]  /*14b0*/  LOP3.LUT P1, RZ, R0, 0x2, RZ, 0xc0, !PT ;  /* 0x0000000200ff7812 */ /* 0x000fe4000782c0ff */
[----:B------:R-:W-:Y:S02]  /*14c0*/  FSEL R4, R4, -0.00019574658654164522886, P0 ;  /* 0xb94d415304047808 */ /* 0x000fe40000000000 */
[----:B------:R-:W-:Y:S02]  /*14d0*/  FSEL R0, R2, 1, !P0 ;  /* 0x3f80000002007808 */ /* 0x000fe40004000000 */
[----:B------:R-:W-:Y:S02]  /*14e0*/  FSEL R6, R6, 0.041666727513074874878, !P0 ;  /* 0x3d2aaabb06067808 */ /* 0x000fe40004000000 */
[----:B------:R-:W-:Y:S01]  /*14f0*/  FSEL R9, -R9, -0.4999999701976776123, !P0 ;  /* 0xbeffffff09097808 */ /* 0x000fe20004000100 */
[C---:B------:R-:W-:Y:S02]  /*1500*/  FFMA R7, R3.reuse, R0, RZ ;  /* 0x0000000003077223 */ /* 0x040fe400000000ff */
[----:B------:R-:W-:-:S04]  /*1510*/  FFMA R4, R3, R4, R6 ;  /* 0x0000000403047223 */ /* 0x000fc80000000006 */
[----:B------:R-:W-:-:S04]  /*1520*/  FFMA R4, R3, R4, R9 ;  /* 0x0000000403047223 */ /* 0x000fc80000000009 */
[----:B------:R-:W-:-:S04]  /*1530*/  FFMA R0, R7, R4, R0 ;  /* 0x0000000407007223 */ /* 0x000fc80000000000 */
[----:B------:R-:W-:-:S04]  /*1540*/  @P1 FADD R0, RZ, -R0 ;  /* 0x80000000ff001221 */ /* 0x000fc80000000000 */
[----:B------:R-:W-:-:S04]  /*1550*/  FADD R3, R0, 1 ;  /* 0x3f80000000037421 */ /* 0x000fc80000000000 */
[----:B------:R0:W1:Y:S01]  /*1560*/  MUFU.RSQ R2, R3 ;  /* 0x0000000300027308 */ /* 0x0000620000001400 */
[----:B------:R-:W-:-:S04]  /*1570*/  IADD3 R0, PT, PT, R3, -0xd000000, RZ ;  /* 0xf300000003007810 */ /* 0x000fc80007ffe0ff */
[----:B------:R-:W-:-:S13]  /*1580*/  ISETP.GT.U32.AND P0, PT, R0, 0x727fffff, PT ;  /* 0x727fffff0000780c */ /* 0x000fda0003f04070 */
[----:B01----:R-:W-:Y:S05]  /*1590*/  @!P0 BRA `(.L_x_25) ;  /* 0x0000000000108947 */ /* 0x003fea0003800000 */
[----:B------:R-:W-:Y:S02]  /*15a0*/  MOV R0, R3 ;  /* 0x0000000300007202 */ /* 0x000fe40000000f00 */
[----:B------:R-:W-:-:S07]  /*15b0*/  MOV R14, 0x15d0 ;  /* 0x000015d0000e7802 */ /* 0x000fce0000000f00 */
[----:B------:R-:W-:Y:S05]  /*15c0*/  CALL.REL.NOINC `($__internal_0_$__cuda_sm20_sqrt_rn_f32_slowpath) ;  /* 0x0000000000387944 */ /* 0x000fea0003c00000 */
[----:B------:R-:W-:Y:S05]  /*15d0*/  BRA `(.L_x_26) ;  /* 0x0000000000107947 */ /* 0x000fea0003800000 */
.L_x_25:
[----:B------:R-:W-:Y:S01]  /*15e0*/  FMUL.FTZ R0, R3, R2 ;  /* 0x0000000203007220 */ /* 0x000fe20000410000 */
[----:B------:R-:W-:-:S03]  /*15f0*/  FMUL.FTZ R2, R2, 0.5 ;  /* 0x3f00000002027820 */ /* 0x000fc60000410000 */
[----:B------:R-:W-:-:S04]  /*1600*/  FFMA R3, -R0, R0, R3 ;  /* 0x0000000000037223 */ /* 0x000fc80000000103 */
[----:B------:R-:W-:-:S07]  /*1610*/  FFMA R0, R3, R2, R0 ;  /* 0x0000000203007223 */ /* 0x000fce0000000000 */
.L_x_26:
[----:B------:R-:W-:Y:S05]  /*1620*/  BSYNC.RECONVERGENT B1 ;  /* 0x0000000000017941 */ /* 0x000fea0003800200 */
.L_x_24:
[----:B------:R-:W0:Y:S01]  /*1630*/  LDCU UR4, c[0x0][0x390] ;  /* 0x00007200ff0477ac */ /* 0x000e220008000800 */
[----:B------:R-:W-:Y:S02]  /*1640*/  VIADD R12, R12, 0x1 ;  /* 0x000000010c0c7836 */ /* 0x000fe40000000000 */
[----:B------:R-:W-:-:S03]  /*1650*/  FADD R5, R0, R5 ;  /* 0x0000000500057221 */ /* 0x000fc60000000000 */
[----:B0-----:R-:W-:-:S13]  /*1660*/  ISETP.NE.AND P0, PT, R12, UR4, PT ;  /* 0x000000040c007c0c */ /* 0x001fda000bf05270 */
[----:B------:R-:W-:Y:S05]  /*1670*/  @P0 BRA `(.L_x_27) ;  /* 0xfffffff800640947 */ /* 0x000fea000383ffff */
.L_x_2:
[----:B------:R-:W-:Y:S05]  /*1680*/  BSYNC.RECONVERGENT B0 ;  /* 0x0000000000007941 */ /* 0x000fea0003800200 */
.L_x_0:
[----:B-----5:R-:W-:Y:S01]  /*1690*/  STG.E desc[UR6][R10.64], R5 ;  /* 0x000000050a007986 */ /* 0x020fe2000c101906 */
[----:B------:R-:W-:Y:S05]  /*16a0*/  EXIT ;  /* 0x000000000000794d */ /* 0x000fea0003800000 */
        .weak           $__internal_0_$__cuda_sm20_sqrt_rn_f32_slowpath
        .type           $__internal_0_$__cuda_sm20_sqrt_rn_f32_slowpath,@function
        .size           $__internal_0_$__cuda_sm20_sqrt_rn_f32_slowpath,(.L_x_30 - $__internal_0_$__cuda_sm20_sqrt_rn_f32_slowpath)
$__internal_0_$__cuda_sm20_sqrt_rn_f32_slowpath:
[----:B------:R-:W-:-:S13]  /*16b0*/  LOP3.LUT P1, RZ, R0, 0x7fffffff, RZ, 0xc0, !PT ;  /* 0x7fffffff00ff7812 */ /* 0x000fda000782c0ff */
[----:B------:R-:W-:Y:S01]  /*16c0*/  @!P1 MOV R6, R0 ;  /* 0x0000000000069202 */ /* 0x000fe20000000f00 */
[----:B------:R-:W-:Y:S06]  /*16d0*/  @!P1 BRA `(.L_x_28) ;  /* 0x0000000000409947 */ /* 0x000fec0003800000 */
[----:B------:R-:W-:-:S13]  /*16e0*/  FSETP.GEU.FTZ.AND P1, PT, R0, RZ, PT ;  /* 0x000000ff0000720b */ /* 0x000fda0003f3e000 */
[----:B------:R-:W-:Y:S01]  /*16f0*/  @!P1 MOV R6, 0x7fffffff ;  /* 0x7fffffff00069802 */ /* 0x000fe20000000f00 */
[----:B------:R-:W-:Y:S06]  /*1700*/  @!P1 BRA `(.L_x_28) ;  /* 0x0000000000349947 */ /* 0x000fec0003800000 */
[----:B------:R-:W-:-:S13]  /*1710*/  FSETP.GTU.FTZ.AND P1, PT, |R0|, +INF , PT ;  /* 0x7f8000000000780b */ /* 0x000fda0003f3c200 */
[----:B------:R-:W-:Y:S01]  /*1720*/  @P1 FADD.FTZ R6, R0, 1 ;  /* 0x3f80000000061421 */ /* 0x000fe20000010000 */
[----:B------:R-:W-:Y:S06]  /*1730*/  @P1 BRA `(.L_x_28) ;  /* 0x0000000000281947 */ /* 0x000fec0003800000 */
[----:B------:R-:W-:-:S13]  /*1740*/  FSETP.NEU.FTZ.AND P1, PT, |R0|, +INF , PT ;  /* 0x7f8000000000780b */ /* 0x000fda0003f3d200 */
[----:B------:R-:W-:-:S04]  /*1750*/  @P1 FFMA R7, R0, 1.84467440737095516160e+19, RZ ;  /* 0x5f80000000071823 */ /* 0x000fc800000000ff */
[----:B------:R-:W0:Y:S02]  /*1760*/  @P1 MUFU.RSQ R6, R7 ;  /* 0x0000000700061308 */ /* 0x000e240000001400 */
[----:B0-----:R-:W-:Y:S01]  /*1770*/  @P1 FMUL.FTZ R8, R7, R6 ;  /* 0x0000000607081220 */ /* 0x001fe20000410000 */
[----:B------:R-:W-:Y:S01]  /*1780*/  @P1 FMUL.FTZ R13, R6, 0.5 ;  /* 0x3f000000060d1820 */ /* 0x000fe20000410000 */
[----:B------:R-:W-:Y:S02]  /*1790*/  @!P1 MOV R6, R0 ;  /* 0x0000000000069202 */ /* 0x000fe40000000f00 */
[----:B------:R-:W-:-:S04]  /*17a0*/  @P1 FADD.FTZ R9, -R8, -RZ ;  /* 0x800000ff08091221 */ /* 0x000fc80000010100 */
[----:B------:R-:W-:-:S04]  /*17b0*/  @P1 FFMA R9, R8, R9, R7 ;  /* 0x0000000908091223 */ /* 0x000fc80000000007 */
[----:B------:R-:W-:-:S04]  /*17c0*/  @P1 FFMA R9, R9, R13, R8 ;  /* 0x0000000d09091223 */ /* 0x000fc80000000008 */
[----:B------:R-:W-:-:S07]  /*17d0*/  @P1 FMUL.FTZ R6, R9, 2.3283064365386962891e-10 ;  /* 0x2f80000009061820 */ /* 0x000fce0000410000 */
.L_x_28:
[----:B------:R-:W-:Y:S01]  /*17e0*/  HFMA2 R7, -RZ, RZ, 0, 0 ;  /* 0x00000000ff077431 */ /* 0x000fe200000001ff */
[----:B------:R-:W-:Y:S02]  /*17f0*/  MOV R0, R6 ;  /* 0x0000000600007202 */ /* 0x000fe40000000f00 */
[----:B------:R-:W-:-:S04]  /*1800*/  MOV R6, R14 ;  /* 0x0000000e00067202 */ /* 0x000fc80000000f00 */
[----:B------:R-:W-:Y:S05]  /*1810*/  RET.REL.NODEC R6 `(_Z8kernel_APfiii) ;  /* 0xffffffe406f87950 */ /* 0x000fea0003c3ffff */
.L_x_29:
[----:B------:R-:W-:-:S00]  /*1820*/  BRA `(.L_x_29) ;  /* 0xfffffffc00fc7947 */ /* 0x000fc0000383ffff */
[----:B------:R-:W-:-:S00]  /*1830*/  NOP ;  /* 0x0000000000007918 */ /* 0x000fc00000000000 */
        /* <DEDUP_REMOVED lines=12> */
.L_x_30:


//--------------------- .nv.global.init           --------------------------
	.section	.nv.global.init,"aw",@progbits
	.align	4
.nv.global.init:
	.type		__cudart_i2opi_f,@object
	.size		__cudart_i2opi_f,(.L_0 - __cudart_i2opi_f)
__cudart_i2opi_f:
        /*0000*/ 	.byte	0x41, 0x90, 0x43, 0x3c, 0x99, 0x95, 0x62, 0xdb, 0xc0, 0xdd, 0x34, 0xf5, 0xd1, 0x57, 0x27, 0xfc
        /*0010*/ 	.byte	0x29, 0x15, 0x44, 0x4e, 0x6e, 0x83, 0xf9, 0xa2
.L_0:


//--------------------- .nv.shared.reserved.0     --------------------------
	.section	.nv.shared.reserved.0,"aw",@nobits
	.weak		__nv_reservedSMEM_offset_0_alias
	.size		__nv_reservedSMEM_offset_0_alias, 0, 64
	.other		__nv_reservedSMEM_offset_0_alias,@"STO_CUDA_RESERVED_SHARED STV_DEFAULT"
__nv_reservedSMEM_offset_0_alias:
	.zero		0
	.zero		64


//--------------------- .nv.constant0._Z8kernel_APfiii --------------------------
	.section	.nv.constant0._Z8kernel_APfiii,"a",@progbits
	.sectionflags	@""
	.align	4
.nv.constant0._Z8kernel_APfiii:
	.zero		916


//--------------------- SYMBOLS --------------------------

	.type		.nv.reservedSmem.offset0,@object
	.size		.nv.reservedSmem.offset0,0x4
